	.headerflags	@"EF_CUDA_TEXMODE_UNIFIED EF_CUDA_64BIT_ADDRESS EF_CUDA_ACCELERATORS EF_CUDA_SM90 EF_CUDA_VIRTUAL_SM(EF_CUDA_SM90)"
	.elftype	@"ET_EXEC"


//--------------------- .nv.info                  --------------------------
	.section	.nv.info,"",@"SHT_CUDA_INFO"
	.align	4


	//----- nvinfo : EIATTR_REGCOUNT
	.align		4
        /*0000*/ 	.byte	0x04, 0x2f
        /*0002*/ 	.short	(.L_1 - .L_0)
	.align		4
.L_0:
        /*0004*/ 	.word	index@(triton_poi_fused_add_convolution_relu_threshold_backward_4)
        /*0008*/ 	.word	0x00000016


	//----- nvinfo : EIATTR_MIN_STACK_SIZE
	.align		4
.L_1:
        /*000c*/ 	.byte	0x04, 0x12
        /*000e*/ 	.short	(.L_3 - .L_2)
	.align		4
.L_2:
        /*0010*/ 	.word	index@(triton_poi_fused_add_convolution_relu_threshold_backward_4)
        /*0014*/ 	.word	0x00000000


	//----- nvinfo : EIATTR_FRAME_SIZE
	.align		4
.L_3:
        /*0018*/ 	.byte	0x04, 0x11
        /*001a*/ 	.short	(.L_5 - .L_4)
	.align		4
.L_4:
        /*001c*/ 	.word	index@(triton_poi_fused_add_convolution_relu_threshold_backward_4)
        /*0020*/ 	.word	0x00000000


	//----- nvinfo : EIATTR_MIN_STACK_SIZE
	.align		4
.L_5:
        /*0024*/ 	.byte	0x04, 0x12
        /*0026*/ 	.short	(.L_7 - .L_6)
	.align		4
.L_6:
        /*0028*/ 	.word	index@(triton_poi_fused_add_convolution_relu_threshold_backward_4)
        /*002c*/ 	.word	0x00000000
.L_7:


//--------------------- .nv.info.triton_poi_fused_add_convolution_relu_threshold_backward_4 --------------------------
	.section	.nv.info.triton_poi_fused_add_convolution_relu_threshold_backward_4,"",@"SHT_CUDA_INFO"
	.sectionflags	@""
	.align	4


	//----- nvinfo : EIATTR_CUDA_API_VERSION
	.align		4
        /*0000*/ 	.byte	0x04, 0x37
        /*0002*/ 	.short	(.L_9 - .L_8)
.L_8:
        /*0004*/ 	.word	0x0000007c


	//----- nvinfo : EIATTR_KPARAM_INFO
	.align		4
.L_9:
        /*0008*/ 	.byte	0x04, 0x17
        /*000a*/ 	.short	(.L_11 - .L_10)
.L_10:
        /*000c*/ 	.word	0x00000000
        /*0010*/ 	.short	0x0006
        /*0012*/ 	.short	0x0030
        /*0014*/ 	.byte	0x00, 0xf0, 0x11, 0x00


	//----- nvinfo : EIATTR_KPARAM_INFO
	.align		4
.L_11:
        /*0018*/ 	.byte	0x04, 0x17
        /*001a*/ 	.short	(.L_13 - .L_12)
.L_12:
        /*001c*/ 	.word	0x00000000
        /*0020*/ 	.short	0x0005
        /*0022*/ 	.short	0x0028
        /*0024*/ 	.byte	0x00, 0xf4, 0x21, 0x00


	//----- nvinfo : EIATTR_KPARAM_INFO
	.align		4
.L_13:
        /*0028*/ 	.byte	0x04, 0x17
        /*002a*/ 	.short	(.L_15 - .L_14)
.L_14:
        /*002c*/ 	.word	0x00000000
        /*0030*/ 	.short	0x0004
        /*0032*/ 	.short	0x0020
        /*0034*/ 	.byte	0x00, 0xf4, 0x21, 0x00


	//----- nvinfo : EIATTR_KPARAM_INFO
	.align		4
.L_15:
        /*0038*/ 	.byte	0x04, 0x17
        /*003a*/ 	.short	(.L_17 - .L_16)
.L_16:
        /*003c*/ 	.word	0x00000000
        /*0040*/ 	.short	0x0003
        /*0042*/ 	.short	0x0018
        /*0044*/ 	.byte	0x00, 0xf4, 0x21, 0x00


	//----- nvinfo : EIATTR_KPARAM_INFO
	.align		4
.L_17:
        /*0048*/ 	.byte	0x04, 0x17
        /*004a*/ 	.short	(.L_19 - .L_18)
.L_18:
        /*004c*/ 	.word	0x00000000
        /*0050*/ 	.short	0x0002
        /*0052*/ 	.short	0x0010
        /*0054*/ 	.byte	0x00, 0xf4, 0x21, 0x00


	//----- nvinfo : EIATTR_KPARAM_INFO
	.align		4
.L_19:
        /*0058*/ 	.byte	0x04, 0x17
        /*005a*/ 	.short	(.L_21 - .L_20)
.L_20:
        /*005c*/ 	.word	0x00000000
        /*0060*/ 	.short	0x0001
        /*0062*/ 	.short	0x0008
        /*0064*/ 	.byte	0x00, 0xf4, 0x21, 0x00


	//----- nvinfo : EIATTR_KPARAM_INFO
	.align		4
.L_21:
        /*0068*/ 	.byte	0x04, 0x17
        /*006a*/ 	.short	(.L_23 - .L_22)
.L_22:
        /*006c*/ 	.word	0x00000000
        /*0070*/ 	.short	0x0000
        /*0072*/ 	.short	0x0000
        /*0074*/ 	.byte	0x00, 0xf4, 0x21, 0x00


	//----- nvinfo : EIATTR_SPARSE_MMA_MASK
	.align		4
.L_23:
        /*0078*/ 	.byte	0x03, 0x50
        /*007a*/ 	.short	0x0000


	//----- nvinfo : EIATTR_MAXREG_COUNT
	.align		4
        /*007c*/ 	.byte	0x03, 0x1b
        /*007e*/ 	.short	0x00ff


	//----- nvinfo : EIATTR_EXIT_INSTR_OFFSETS
	.align		4
        /*0080*/ 	.byte	0x04, 0x1c
        /*0082*/ 	.short	(.L_25 - .L_24)


	//   ....[0]....
.L_24:
        /*0084*/ 	.word	0x00000360


	//   ....[1]....
        /*0088*/ 	.word	0x00000380


	//----- nvinfo : EIATTR_REQNTID
	.align		4
.L_25:
        /*008c*/ 	.byte	0x04, 0x10
        /*008e*/ 	.short	(.L_27 - .L_26)
.L_26:
        /*0090*/ 	.word	0x00000080
        /*0094*/ 	.word	0x00000001
        /*0098*/ 	.word	0x00000001


	//----- nvinfo : EIATTR_CBANK_PARAM_SIZE
	.align		4
.L_27:
        /*009c*/ 	.byte	0x03, 0x19
        /*009e*/ 	.short	0x0034


	//----- nvinfo : EIATTR_PARAM_CBANK
	.align		4
        /*00a0*/ 	.byte	0x04, 0x0a
        /*00a2*/ 	.short	(.L_29 - .L_28)
	.align		4
.L_28:
        /*00a4*/ 	.word	index@(.nv.constant0.triton_poi_fused_add_convolution_relu_threshold_backward_4)
        /*00a8*/ 	.short	0x0210
        /*00aa*/ 	.short	0x0034


	//----- nvinfo : EIATTR_SW_WAR
	.align		4
.L_29:
        /*00ac*/ 	.byte	0x04, 0x36
        /*00ae*/ 	.short	(.L_31 - .L_30)
.L_30:
        /*00b0*/ 	.word	0x00000008
.L_31:


//--------------------- .nv.callgraph             --------------------------
	.section	.nv.callgraph,"",@"SHT_CUDA_CALLGRAPH"
	.align	4
	.sectionentsize	8
	.align		4
        /*0000*/ 	.word	0x00000000
	.align		4
        /*0004*/ 	.word	0xffffffff
	.align		4
        /*0008*/ 	.word	0x00000000
	.align		4
        /*000c*/ 	.word	0xfffffffe
	.align		4
        /*0010*/ 	.word	0x00000000
	.align		4
        /*0014*/ 	.word	0xfffffffd
	.align		4
        /*0018*/ 	.word	0x00000000
	.align		4
        /*001c*/ 	.word	0xfffffffc


//--------------------- .text.triton_poi_fused_add_convolution_relu_threshold_backward_4 --------------------------
	.section	.text.triton_poi_fused_add_convolution_relu_threshold_backward_4,"ax",@progbits
	.align	128
        .global         triton_poi_fused_add_convolution_relu_threshold_backward_4
        .type           triton_poi_fused_add_convolution_relu_threshold_backward_4,@function
        .size           triton_poi_fused_add_convolution_relu_threshold_backward_4,(.L_x_1 - triton_poi_fused_add_convolution_relu_threshold_backward_4)
        .other          triton_poi_fused_add_convolution_relu_threshold_backward_4,@"STO_CUDA_ENTRY STV_DEFAULT"
triton_poi_fused_add_convolution_relu_threshold_backward_4:
.text.triton_poi_fused_add_convolution_relu_threshold_backward_4:
[----:B------:R-:W0:Y:S02]  /*0000*/  LDC R1, c[0x0][0x28] ;  /* 0x00000a00ff017b82 */ /* 0x000e240000000800 */
[----:B------:R-:W1:Y:S01]  /*0010*/  S2R R0, SR_TID.X ;  /* 0x0000000000007919 */ /* 0x000e620000002100 */
[----:B------:R-:W2:Y:S01]  /*0020*/  LDC.64 R10, c[0x0][0x218] ;  /* 0x00008600ff0a7b82 */ /* 0x000ea20000000a00 */
[----:B------:R-:W-:Y:S02]  /*0030*/  CS2R R16, SRZ ;  /* 0x0000000000107805 */ /* 0x000fe4000001ff00 */
[----:B------:R-:W-:Y:S01]  /*0040*/  CS2R R18, SRZ ;  /* 0x0000000000127805 */ /* 0x000fe2000001ff00 */
[----:B------:R-:W3:Y:S01]  /*0050*/  S2R R5, SR_CTAID.X ;  /* 0x0000000000057919 */ /* 0x000ee20000002500 */
[----:B------:R-:W-:Y:S01]  /*0060*/  ULDC.64 UR4, c[0x0][0x208] ;  /* 0x0000820000047ab9 */ /* 0x000fe20000000a00 */
[----:B------:R-:W-:Y:S02]  /*0070*/  ULDC.64 UR6, c[0x0][0x238] ;  /* 0x00008e0000067ab9 */ /* 0x000fe40000000a00 */
[----:B------:R-:W4:Y:S01]  /*0080*/  LDC.64 R12, c[0x0][0x220] ;  /* 0x00008800ff0c7b82 */ /* 0x000f220000000a00 */
[----:B-1----:R-:W-:Y:S01]  /*0090*/  IMAD.SHL.U32 R0, R0, 0x2, RZ ;  /* 0x0000000200007824 */ /* 0x002fe200078e00ff */
[----:B---3--:R-:W-:-:S04]  /*00a0*/  SHF.R.S32.HI R3, RZ, 0x17, R5 ;  /* 0x00000017ff037819 */ /* 0x008fc80000011405 */
[----:B------:R-:W-:Y:S02]  /*00b0*/  LOP3.LUT R0, R0, 0xfe, RZ, 0xc0, !PT ;  /* 0x000000fe00007812 */ /* 0x000fe400078ec0ff */
[----:B------:R-:W-:-:S03]  /*00c0*/  SGXT R3, R3, 0x1 ;  /* 0x000000010303781a */ /* 0x000fc60000000200 */
[----:B------:R-:W-:Y:S02]  /*00d0*/  IMAD R0, R5, 0x100, R0 ;  /* 0x0000010005007824 */ /* 0x000fe400078e0200 */
[----:B------:R-:W1:Y:S03]  /*00e0*/  LDC.64 R4, c[0x0][0x210] ;  /* 0x00008400ff047b82 */ /* 0x000e660000000a00 */
[----:B------:R-:W-:Y:S02]  /*00f0*/  LEA.HI R3, R3, R0, RZ, 0x4 ;  /* 0x0000000003037211 */ /* 0x000fe400078f20ff */
[----:B------:R-:W-:Y:S02]  /*0100*/  ISETP.GE.AND P0, PT, R0, 0x100, PT ;  /* 0x000001000000780c */ /* 0x000fe40003f06270 */
[----:B------:R-:W-:-:S04]  /*0110*/  SHF.R.S32.HI R7, RZ, 0x4, R3 ;  /* 0x00000004ff077819 */ /* 0x000fc80000011403 */
[C---:B------:R-:W-:Y:S01]  /*0120*/  LEA.HI R2, R7.reuse, R7, RZ, 0x2 ;  /* 0x0000000707027211 */ /* 0x040fe200078f10ff */
[----:B--2---:R-:W-:-:S03]  /*0130*/  IMAD.WIDE R10, R7, 0x4, R10 ;  /* 0x00000004070a7825 */ /* 0x004fc600078e020a */
[----:B------:R-:W-:Y:S02]  /*0140*/  LOP3.LUT R6, R2, 0xfffffffc, RZ, 0xc0, !PT ;  /* 0xfffffffc02067812 */ /* 0x000fe400078ec0ff */
[----:B------:R-:W2:Y:S01]  /*0150*/  LDC.64 R2, c[0x0][0x228] ;  /* 0x00008a00ff027b82 */ /* 0x000ea20000000a00 */
[----:B------:R-:W3:Y:S02]  /*0160*/  @!P0 LDG.E.EL R16, desc[UR4][R10.64] ;  /* 0x000000040a108981 */ /* 0x000ee4000c2e1900 */
[----:B------:R-:W-:Y:S01]  /*0170*/  IMAD.IADD R9, R7, 0x1, -R6 ;  /* 0x0000000107097824 */ /* 0x000fe200078e0a06 */
[----:B------:R-:W-:Y:S01]  /*0180*/  CS2R R6, SRZ ;  /* 0x0000000000067805 */ /* 0x000fe2000001ff00 */
[----:B------:R-:W5:Y:S02]  /*0190*/  @!P0 LDG.E.EL R17, desc[UR4][R10.64] ;  /* 0x000000040a118981 */ /* 0x000f64000c2e1900 */
[----:B----4-:R-:W-:-:S04]  /*01a0*/  IMAD.WIDE R12, R9, 0x4, R12 ;  /* 0x00000004090c7825 */ /* 0x010fc800078e020c */
[----:B-1----:R-:W-:Y:S01]  /*01b0*/  IMAD.WIDE R8, R0, 0x4, R4 ;  /* 0x0000000400087825 */ /* 0x002fe200078e0204 */
[----:B------:R-:W3:Y:S01]  /*01c0*/  @!P0 LDG.E.EL R19, desc[UR4][R12.64] ;  /* 0x000000040c138981 */ /* 0x000ee2000c2e1900 */
[----:B------:R-:W-:-:S03]  /*01d0*/  CS2R R4, SRZ ;  /* 0x0000000000047805 */ /* 0x000fc6000001ff00 */
[----:B------:R-:W5:Y:S04]  /*01e0*/  @!P0 LDG.E.EL R18, desc[UR4][R12.64] ;  /* 0x000000040c128981 */ /* 0x000f68000c2e1900 */
[----:B------:R-:W4:Y:S01]  /*01f0*/  @!P0 LDG.E.64 R6, desc[UR4][R8.64] ;  /* 0x0000000408068981 */ /* 0x000f22000c1e1b00 */
[C---:B--2---:R-:W-:Y:S02]  /*0200*/  IMAD.WIDE R14, R0.reuse, 0x4, R2 ;  /* 0x00000004000e7825 */ /* 0x044fe400078e0202 */
[----:B------:R-:W1:Y:S03]  /*0210*/  LDC.64 R2, c[0x0][0x230] ;  /* 0x00008c00ff027b82 */ /* 0x000e660000000a00 */
[----:B------:R-:W2:Y:S01]  /*0220*/  @!P0 LDG.E.64 R4, desc[UR4][R14.64] ;  /* 0x000000040e048981 */ /* 0x000ea2000c1e1b00 */
[----:B-1----:R-:W-:-:S04]  /*0230*/  IMAD.WIDE R2, R0, 0x4, R2 ;  /* 0x0000000400027825 */ /* 0x002fc800078e0202 */
[----:B---3--:R-:W-:Y:S01]  /*0240*/  FADD R19, R19, R16 ;  /* 0x0000001013137221 */ /* 0x008fe20000000000 */
[----:B-----5:R-:W-:-:S03]  /*0250*/  FADD R18, R18, R17 ;  /* 0x0000001112127221 */ /* 0x020fc60000000000 */
[----:B----4-:R-:W-:Y:S01]  /*0260*/  FADD R19, R19, R6 ;  /* 0x0000000613137221 */ /* 0x010fe20000000000 */
[----:B------:R-:W-:-:S04]  /*0270*/  FADD R18, R18, R7 ;  /* 0x0000000712127221 */ /* 0x000fc80000000000 */
[C---:B--2---:R-:W-:Y:S01]  /*0280*/  FSETP.GEU.AND P2, PT, R19.reuse, -R4, PT ;  /* 0x800000041300720b */ /* 0x044fe20003f4e000 */
[----:B------:R-:W-:Y:S01]  /*0290*/  FADD R4, R19, R4 ;  /* 0x0000000413047221 */ /* 0x000fe20000000000 */
[C---:B------:R-:W-:Y:S01]  /*02a0*/  FADD R6, R18.reuse, R5 ;  /* 0x0000000512067221 */ /* 0x040fe20000000000 */
[----:B------:R-:W-:-:S03]  /*02b0*/  FSETP.GEU.AND P1, PT, R18, -R5, PT ;  /* 0x800000051200720b */ /* 0x000fc60003f2e000 */
[----:B------:R-:W-:Y:S02]  /*02c0*/  FSEL R8, R4, RZ, P2 ;  /* 0x000000ff04087208 */ /* 0x000fe40001000000 */
[----:B------:R-:W-:Y:S02]  /*02d0*/  FSEL R9, R6, RZ, P1 ;  /* 0x000000ff06097208 */ /* 0x000fe40000800000 */
[----:B------:R-:W-:Y:S02]  /*02e0*/  FSETP.GTU.AND P3, PT, R8, RZ, PT ;  /* 0x000000ff0800720b */ /* 0x000fe40003f6c000 */
[----:B------:R-:W-:Y:S02]  /*02f0*/  FSETP.GTU.AND P2, PT, R9, RZ, PT ;  /* 0x000000ff0900720b */ /* 0x000fe40003f4c000 */
[----:B------:R-:W-:Y:S02]  /*0300*/  IADD3 R4, P1, R0, UR6, RZ ;  /* 0x0000000600047c10 */ /* 0x000fe4000ff3e0ff */
[----:B------:R-:W-:-:S02]  /*0310*/  SEL R6, RZ, 0x1, P3 ;  /* 0x00000001ff067807 */ /* 0x000fc40001800000 */
[----:B------:R-:W-:Y:S01]  /*0320*/  SEL R7, RZ, 0x100, P2 ;  /* 0x00000100ff077807 */ /* 0x000fe20001000000 */
[----:B------:R1:W-:Y:S01]  /*0330*/  @!P0 STG.E.64 desc[UR4][R2.64], R8 ;  /* 0x0000000802008986 */ /* 0x0003e2000c101b04 */
[----:B------:R-:W-:-:S03]  /*0340*/  LEA.HI.X.SX32 R5, R0, UR7, 0x1, P1 ;  /* 0x0000000700057c11 */ /* 0x000fc600088f0eff */
[----:B------:R-:W-:Y:S01]  /*0350*/  IMAD.IADD R7, R6, 0x1, R7 ;  /* 0x0000000106077824 */ /* 0x000fe200078e0207 */
[----:B------:R-:W-:Y:S06]  /*0360*/  @P0 EXIT ;  /* 0x000000000000094d */ /* 0x000fec0003800000 */
[----:B------:R-:W-:Y:S01]  /*0370*/  STG.E.U16 desc[UR4][R4.64], R7 ;  /* 0x0000000704007986 */ /* 0x000fe2000c101504 */
[----:B------:R-:W-:Y:S05]  /*0380*/  EXIT ;  /* 0x000000000000794d */ /* 0x000fea0003800000 */
.L_x_0:
[----:B------:R-:W-:-:S00]  /*0390*/  BRA `(.L_x_0) ;  /* 0xfffffffc00fc7947 */ /* 0x000fc0000383ffff */
[----:B------:R-:W-:-:S00]  /*03a0*/  NOP ;  /* 0x0000000000007918 */ /* 0x000fc00000000000 */
        /* <DEDUP_REMOVED lines=13> */
.L_x_1:


//--------------------- .nv.constant0.triton_poi_fused_add_convolution_relu_threshold_backward_4 --------------------------
	.section	.nv.constant0.triton_poi_fused_add_convolution_relu_threshold_backward_4,"a",@progbits
	.sectionflags	@""
	.align	4
.nv.constant0.triton_poi_fused_add_convolution_relu_threshold_backward_4:
	.zero		580
